//
// Generated by NVIDIA NVVM Compiler
//
// Compiler Build ID: CL-36424714
// Cuda compilation tools, release 13.0, V13.0.88
// Based on NVVM 20.0.0
//

.version 9.0
.target sm_100
.address_size 64

	// .globl	_Z23test_memory_transfer_3dPim
.extern .func  (.param .b32 func_retval0) vprintf
(
	.param .b64 vprintf_param_0,
	.param .b64 vprintf_param_1
)
;
.global .align 1 .b8 $str[24] = {116, 105, 100, 61, 37, 100, 32, 103, 105, 100, 61, 37, 100, 32, 118, 97, 108, 117, 101, 61, 37, 100, 10};

.visible .entry _Z23test_memory_transfer_3dPim(
	.param .u64 .ptr .align 1 _Z23test_memory_transfer_3dPim_param_0,
	.param .u64 _Z23test_memory_transfer_3dPim_param_1
)
{
	.local .align 8 .b8 	__local_depot0[16];
	.reg .b64 	%SP;
	.reg .b64 	%SPL;
	.reg .pred 	%p<2>;
	.reg .b32 	%r<21>;
	.reg .b64 	%rd<11>;

	mov.u64 	%SPL, __local_depot0;
	cvta.local.u64 	%SP, %SPL;
	ld.param.u64 	%rd2, [_Z23test_memory_transfer_3dPim_param_0];
	ld.param.u64 	%rd3, [_Z23test_memory_transfer_3dPim_param_1];
	mov.u32 	%r2, %ntid.x;
	mov.u32 	%r3, %ntid.y;
	mov.u32 	%r4, %ntid.z;
	mov.u32 	%r5, %tid.z;
	mov.u32 	%r1, %tid.x;
	mov.u32 	%r6, %tid.y;
	mov.u32 	%r7, %nctaid.x;
	mov.u32 	%r8, %nctaid.y;
	mov.u32 	%r9, %ctaid.z;
	mov.u32 	%r10, %ctaid.x;
	mov.u32 	%r11, %ctaid.y;
	mad.lo.s32 	%r12, %r9, %r7, %r10;
	mad.lo.s32 	%r13, %r12, %r8, %r11;
	mad.lo.s32 	%r14, %r13, %r4, %r5;
	mad.lo.s32 	%r15, %r14, %r2, %r1;
	mad.lo.s32 	%r16, %r15, %r3, %r6;
	cvt.s64.s32 	%rd1, %r16;
	setp.le.u64 	%p1, %rd3, %rd1;
	@%p1 bra 	$L__BB0_2;
	cvt.u32.u64 	%r17, %rd1;
	add.u64 	%rd4, %SP, 0;
	add.u64 	%rd5, %SPL, 0;
	cvta.to.global.u64 	%rd6, %rd2;
	shl.b64 	%rd7, %rd1, 2;
	add.s64 	%rd8, %rd6, %rd7;
	ld.global.u32 	%r18, [%rd8];
	st.local.v2.u32 	[%rd5], {%r1, %r17};
	st.local.u32 	[%rd5+8], %r18;
	mov.u64 	%rd9, $str;
	cvta.global.u64 	%rd10, %rd9;
	{ // callseq 0, 0
	.param .b64 param0;
	st.param.b64 	[param0], %rd10;
	.param .b64 param1;
	st.param.b64 	[param1], %rd4;
	.param .b32 retval0;
	call.uni (retval0), 
	vprintf, 
	(
	param0, 
	param1
	);
	ld.param.b32 	%r19, [retval0];
	} // callseq 0
$L__BB0_2:
	ret;

}


// ===== COMPILED SASS (sm_100) =====

	.target	sm_100

	.elftype	@"ET_EXEC"


//--------------------- .note.nv.tkinfo           --------------------------
	.section	.note.nv.tkinfo,"",@"SHT_NOTE"
	.sectionflags	@"SHF_NOTE_NV_TKINFO"
	.tkinfo
        /*0018*/ 	.word	0x00000002
        /*0030*/ 	.string	""
        /*0030*/ 	.string	"ptxas"
        /*0030*/ 	.string	"Cuda compilation tools, release 13.0, V13.0.88"
        /*0030*/ 	.string	"Build cuda_13.0.r13.0/compiler.36424714_0"
        /*0030*/ 	.string	"-arch sm_100 -m 64 "



//--------------------- .note.nv.cuinfo           --------------------------
	.section	.note.nv.cuinfo,"",@"SHT_NOTE"
	.sectionflags	@"SHF_NOTE_NV_CUINFO"
        /*0018*/ 	.short	0x0002
        /*001a*/ 	.short	0x0064
        /*001c*/ 	.short	0x0082
	.zero		2


//--------------------- .nv.info                  --------------------------
	.section	.nv.info,"",@"SHT_CUDA_INFO"
	.align	4


	//----- nvinfo : EIATTR_REGCOUNT
	.align		4
        /*0000*/ 	.byte	0x04, 0x2f
        /*0002*/ 	.short	(.L_2 - .L_1)
	.align		4
.L_1:
        /*0004*/ 	.word	index@(_Z23test_memory_transfer_3dPim)
        /*0008*/ 	.word	0x00000018


	//----- nvinfo : EIATTR_FRAME_SIZE
	.align		4
.L_2:
        /*000c*/ 	.byte	0x04, 0x11
        /*000e*/ 	.short	(.L_4 - .L_3)
	.align		4
.L_3:
        /*0010*/ 	.word	index@(_Z23test_memory_transfer_3dPim)
        /*0014*/ 	.word	0x00000010


	//----- nvinfo : EIATTR_MIN_STACK_SIZE
	.align		4
.L_4:
        /*0018*/ 	.byte	0x04, 0x12
        /*001a*/ 	.short	(.L_6 - .L_5)
	.align		4
.L_5:
        /*001c*/ 	.word	index@(_Z23test_memory_transfer_3dPim)
        /*0020*/ 	.word	0x00000010
.L_6:


//--------------------- .nv.compat                --------------------------
	.section	.nv.compat,"",@"SHT_CUDA_COMPAT_INFO"
	.align	4
        /*0000*/ 	.byte	0x02, 0x09, 0x00, 0x00, 0x02, 0x02, 0x01, 0x00, 0x02, 0x05, 0x05, 0x00, 0x03, 0x07, 0x01, 0x01
        /*0010*/ 	.byte	0x02, 0x03, 0x00, 0x00, 0x02, 0x06, 0x01, 0x00, 0x04, 0x0b, 0x08, 0x00, 0x09, 0x00, 0x00, 0x00
        /*0020*/ 	.byte	0x00, 0x00, 0x00, 0x00


//--------------------- .nv.info._Z23test_memory_transfer_3dPim --------------------------
	.section	.nv.info._Z23test_memory_transfer_3dPim,"",@"SHT_CUDA_INFO"
	.sectionflags	@""
	.align	4


	//----- nvinfo : EIATTR_CUDA_API_VERSION
	.align		4
        /*0000*/ 	.byte	0x04, 0x37
        /*0002*/ 	.short	(.L_8 - .L_7)
.L_7:
        /*0004*/ 	.word	0x00000082


	//----- nvinfo : EIATTR_KPARAM_INFO
	.align		4
.L_8:
        /*0008*/ 	.byte	0x04, 0x17
        /*000a*/ 	.short	(.L_10 - .L_9)
.L_9:
        /*000c*/ 	.word	0x00000000
        /*0010*/ 	.short	0x0001
        /*0012*/ 	.short	0x0008
        /*0014*/ 	.byte	0x00, 0xf0, 0x21, 0x00


	//----- nvinfo : EIATTR_KPARAM_INFO
	.align		4
.L_10:
        /*0018*/ 	.byte	0x04, 0x17
        /*001a*/ 	.short	(.L_12 - .L_11)
.L_11:
        /*001c*/ 	.word	0x00000000
        /*0020*/ 	.short	0x0000
        /*0022*/ 	.short	0x0000
        /*0024*/ 	.byte	0x00, 0xf5, 0x21, 0x00


	//----- nvinfo : EIATTR_SPARSE_MMA_MASK
	.align		4
.L_12:
        /*0028*/ 	.byte	0x03, 0x50
        /*002a*/ 	.short	0x0000


	//----- nvinfo : EIATTR_MAXREG_COUNT
	.align		4
        /*002c*/ 	.byte	0x03, 0x1b
        /*002e*/ 	.short	0x00ff


	//----- nvinfo : EIATTR_EXTERNS
	.align		4
        /*0030*/ 	.byte	0x04, 0x0f
        /*0032*/ 	.short	(.L_14 - .L_13)


	//   ....[0]....
	.align		4
.L_13:
        /*0034*/ 	.word	index@(vprintf)


	//----- nvinfo : EIATTR_MERCURY_ISA_VERSION
	.align		4
.L_14:
        /*0038*/ 	.byte	0x03, 0x5f
        /*003a*/ 	.short	0x0101


	//----- nvinfo : EIATTR_VRC_CTA_INIT_COUNT
	.align		4
        /*003c*/ 	.byte	0x02, 0x4a
	.zero		1
	.zero		1


	//----- nvinfo : EIATTR_SYSCALL_OFFSETS
	.align		4
        /*0040*/ 	.byte	0x04, 0x46
        /*0042*/ 	.short	(.L_16 - .L_15)


	//   ....[0]....
.L_15:
        /*0044*/ 	.word	0x00000280


	//----- nvinfo : EIATTR_EXIT_INSTR_OFFSETS
	.align		4
.L_16:
        /*0048*/ 	.byte	0x04, 0x1c
        /*004a*/ 	.short	(.L_18 - .L_17)


	//   ....[0]....
.L_17:
        /*004c*/ 	.word	0x000001a0


	//   ....[1]....
        /*0050*/ 	.word	0x00000290


	//----- nvinfo : EIATTR_CRS_STACK_SIZE
	.align		4
.L_18:
        /*0054*/ 	.byte	0x04, 0x1e
        /*0056*/ 	.short	(.L_20 - .L_19)
.L_19:
        /*0058*/ 	.word	0x00000000


	//----- nvinfo : EIATTR_CBANK_PARAM_SIZE
	.align		4
.L_20:
        /*005c*/ 	.byte	0x03, 0x19
        /*005e*/ 	.short	0x0010


	//----- nvinfo : EIATTR_PARAM_CBANK
	.align		4
        /*0060*/ 	.byte	0x04, 0x0a
        /*0062*/ 	.short	(.L_22 - .L_21)
	.align		4
.L_21:
        /*0064*/ 	.word	index@(.nv.constant0._Z23test_memory_transfer_3dPim)
        /*0068*/ 	.short	0x0380
        /*006a*/ 	.short	0x0010


	//----- nvinfo : EIATTR_SW_WAR
	.align		4
.L_22:
        /*006c*/ 	.byte	0x04, 0x36
        /*006e*/ 	.short	(.L_24 - .L_23)
.L_23:
        /*0070*/ 	.word	0x00000008
.L_24:


//--------------------- .nv.callgraph             --------------------------
	.section	.nv.callgraph,"",@"SHT_CUDA_CALLGRAPH"
	.align	4
	.sectionentsize	8
	.align		4
        /*0000*/ 	.word	0x00000000
	.align		4
        /*0004*/ 	.word	0xffffffff
	.align		4
        /*0008*/ 	.word	index@(_Z23test_memory_transfer_3dPim)
	.align		4
        /*000c*/ 	.word	index@(vprintf)
	.align		4
        /*0010*/ 	.word	0x00000000
	.align		4
        /*0014*/ 	.word	0xfffffffe
	.align		4
        /*0018*/ 	.word	0x00000000
	.align		4
        /*001c*/ 	.word	0xfffffffd
	.align		4
        /*0020*/ 	.word	0x00000000
	.align		4
        /*0024*/ 	.word	0xfffffffc


//--------------------- .nv.constant4             --------------------------
	.section	.nv.constant4,"a",@progbits
	.align	8
	.align		8
.nv.constant4:
        /*0000*/ 	.dword	vprintf
	.align		8
        /*0008*/ 	.dword	$str


//--------------------- .text._Z23test_memory_transfer_3dPim --------------------------
	.section	.text._Z23test_memory_transfer_3dPim,"ax",@progbits
	.align	128
        .global         _Z23test_memory_transfer_3dPim
        .type           _Z23test_memory_transfer_3dPim,@function
        .size           _Z23test_memory_transfer_3dPim,(.L_x_2 - _Z23test_memory_transfer_3dPim)
        .other          _Z23test_memory_transfer_3dPim,@"STO_CUDA_ENTRY STV_DEFAULT"
_Z23test_memory_transfer_3dPim:
.text._Z23test_memory_transfer_3dPim:
[----:B------:R-:W0:Y:S01]  /*0000*/  LDC R1, c[0x0][0x37c] ;  /* 0x0000df00ff017b82 */ /* 0x000e220000000800 */
[----:B------:R-:W1:Y:S01]  /*0010*/  S2R R0, SR_CTAID.Z ;  /* 0x0000000000007919 */ /* 0x000e620000002700 */
[----:B------:R-:W2:Y:S01]  /*0020*/  LDCU UR5, c[0x0][0x2fc] ;  /* 0x00005f80ff0577ac */ /* 0x000ea20008000800 */
[----:B0-----:R-:W-:Y:S01]  /*0030*/  VIADD R1, R1, 0xfffffff0 ;  /* 0xfffffff001017836 */ /* 0x001fe20000000000 */
[----:B------:R-:W1:Y:S01]  /*0040*/  S2R R5, SR_CTAID.X ;  /* 0x0000000000057919 */ /* 0x000e620000002500 */
[----:B------:R-:W0:Y:S01]  /*0050*/  LDCU UR6, c[0x0][0x360] ;  /* 0x00006c00ff0677ac */ /* 0x000e220008000800 */
[----:B------:R-:W3:Y:S01]  /*0060*/  S2R R7, SR_CTAID.Y ;  /* 0x0000000000077919 */ /* 0x000ee20000002600 */
[----:B------:R-:W4:Y:S01]  /*0070*/  LDCU UR7, c[0x0][0x364] ;  /* 0x00006c80ff0777ac */ /* 0x000f220008000800 */
[----:B------:R-:W5:Y:S01]  /*0080*/  S2R R3, SR_TID.Z ;  /* 0x0000000000037919 */ /* 0x000f620000002300 */
[----:B------:R-:W5:Y:S01]  /*0090*/  LDCU UR4, c[0x0][0x368] ;  /* 0x00006d00ff0477ac */ /* 0x000f620008000800 */
[----:B------:R-:W0:Y:S01]  /*00a0*/  S2R R2, SR_TID.X ;  /* 0x0000000000027919 */ /* 0x000e220000002100 */
[----:B------:R-:W1:Y:S01]  /*00b0*/  LDCU UR8, c[0x0][0x370] ;  /* 0x00006e00ff0877ac */ /* 0x000e620008000800 */
[----:B------:R-:W4:Y:S01]  /*00c0*/  S2R R4, SR_TID.Y ;  /* 0x0000000000047919 */ /* 0x000f220000002200 */
[----:B------:R-:W3:Y:S01]  /*00d0*/  LDCU UR9, c[0x0][0x374] ;  /* 0x00006e80ff0977ac */ /* 0x000ee20008000800 */
[----:B------:R-:W2:Y:S01]  /*00e0*/  LDCU.64 UR10, c[0x0][0x388] ;  /* 0x00007100ff0a77ac */ /* 0x000ea20008000a00 */
[----:B-1----:R-:W-:-:S04]  /*00f0*/  IMAD R0, R0, UR8, R5 ;  /* 0x0000000800007c24 */ /* 0x002fc8000f8e0205 */
[----:B---3--:R-:W-:-:S04]  /*0100*/  IMAD R0, R0, UR9, R7 ;  /* 0x0000000900007c24 */ /* 0x008fc8000f8e0207 */
[----:B-----5:R-:W-:Y:S01]  /*0110*/  IMAD R3, R0, UR4, R3 ;  /* 0x0000000400037c24 */ /* 0x020fe2000f8e0203 */
[----:B------:R-:W1:Y:S03]  /*0120*/  LDCU UR4, c[0x0][0x2f8] ;  /* 0x00005f00ff0477ac */ /* 0x000e660008000800 */
[----:B0-----:R-:W-:-:S04]  /*0130*/  IMAD R3, R3, UR6, R2 ;  /* 0x0000000603037c24 */ /* 0x001fc8000f8e0202 */
[----:B----4-:R-:W-:-:S05]  /*0140*/  IMAD R3, R3, UR7, R4 ;  /* 0x0000000703037c24 */ /* 0x010fca000f8e0204 */
[----:B--2---:R-:W-:Y:S02]  /*0150*/  ISETP.GE.U32.AND P0, PT, R3, UR10, PT ;  /* 0x0000000a03007c0c */ /* 0x004fe4000bf06070 */
[----:B------:R-:W-:-:S04]  /*0160*/  SHF.R.S32.HI R0, RZ, 0x1f, R3 ;  /* 0x0000001fff007819 */ /* 0x000fc80000011403 */
[----:B------:R-:W-:Y:S02]  /*0170*/  ISETP.GE.U32.AND.EX P0, PT, R0, UR11, PT, P0 ;  /* 0x0000000b00007c0c */ /* 0x000fe4000bf06100 */
[----:B-1----:R-:W-:-:S05]  /*0180*/  IADD3 R6, P1, PT, R1, UR4, RZ ;  /* 0x0000000401067c10 */ /* 0x002fca000ff3e0ff */
[----:B------:R-:W-:-:S06]  /*0190*/  IMAD.X R7, RZ, RZ, UR5, P1 ;  /* 0x00000005ff077e24 */ /* 0x000fcc00088e06ff */
[----:B------:R-:W-:Y:S05]  /*01a0*/  @P0 EXIT ;  /* 0x000000000000094d */ /* 0x000fea0003800000 */
[----:B------:R-:W0:Y:S01]  /*01b0*/  LDCU.64 UR6, c[0x0][0x380] ;  /* 0x00007000ff0677ac */ /* 0x000e220008000a00 */
[----:B------:R-:W1:Y:S01]  /*01c0*/  LDCU.64 UR4, c[0x0][0x358] ;  /* 0x00006b00ff0477ac */ /* 0x000e620008000a00 */
[----:B0-----:R-:W-:-:S04]  /*01d0*/  LEA R10, P0, R3, UR6, 0x2 ;  /* 0x00000006030a7c11 */ /* 0x001fc8000f8010ff */
[----:B------:R-:W-:-:S05]  /*01e0*/  LEA.HI.X R11, R3, UR7, R0, 0x2, P0 ;  /* 0x00000007030b7c11 */ /* 0x000fca00080f1400 */
[----:B-1----:R-:W2:Y:S01]  /*01f0*/  LDG.E R0, desc[UR4][R10.64] ;  /* 0x000000040a007981 */ /* 0x002ea2000c1e1900 */
[----:B------:R-:W-:Y:S01]  /*0200*/  MOV R8, 0x0 ;  /* 0x0000000000087802 */ /* 0x000fe20000000f00 */
[----:B------:R-:W0:Y:S02]  /*0210*/  LDCU.64 UR4, c[0x4][0x8] ;  /* 0x01000100ff0477ac */ /* 0x000e240008000a00 */
[----:B------:R1:W-:Y:S03]  /*0220*/  STL.64 [R1], R2 ;  /* 0x0000000201007387 */ /* 0x0003e60000100a00 */
[----:B------:R-:W3:Y:S01]  /*0230*/  LDC.64 R8, c[0x4][R8] ;  /* 0x0100000008087b82 */ /* 0x000ee20000000a00 */
[----:B0-----:R-:W-:Y:S01]  /*0240*/  MOV R4, UR4 ;  /* 0x0000000400047c02 */ /* 0x001fe20008000f00 */
[----:B------:R-:W-:Y:S01]  /*0250*/  IMAD.U32 R5, RZ, RZ, UR5 ;  /* 0x00000005ff057e24 */ /* 0x000fe2000f8e00ff */
[----:B--23--:R1:W-:Y:S06]  /*0260*/  STL [R1+0x8], R0 ;  /* 0x0000080001007387 */ /* 0x00c3ec0000100800 */
[----:B------:R-:W-:-:S07]  /*0270*/  LEPC R20, `(.L_x_0) ;  /* 0x000000001014794e */ /* 0x000fce0000000000 */
[----:B-1----:R-:W-:Y:S05]  /*0280*/  CALL.ABS.NOINC R8 ;  /* 0x0000000008007343 */ /* 0x002fea0003c00000 */
.L_x_0:
[----:B------:R-:W-:Y:S05]  /*0290*/  EXIT ;  /* 0x000000000000794d */ /* 0x000fea0003800000 */
.L_x_1:
[----:B------:R-:W-:-:S00]  /*02a0*/  BRA `(.L_x_1) ;  /* 0xfffffffc00fc7947 */ /* 0x000fc0000383ffff */
[----:B------:R-:W-:-:S00]  /*02b0*/  NOP ;  /* 0x0000000000007918 */ /* 0x000fc00000000000 */
        /* <DEDUP_REMOVED lines=12> */
.L_x_2:


//--------------------- .nv.global.init           --------------------------
	.section	.nv.global.init,"aw",@progbits
.nv.global.init:
	.type		$str,@object
	.size		$str,(.L_0 - $str)
$str:
        /*0000*/ 	.byte	0x74, 0x69, 0x64, 0x3d, 0x25, 0x64, 0x20, 0x67, 0x69, 0x64, 0x3d, 0x25, 0x64, 0x20, 0x76, 0x61
        /*0010*/ 	.byte	0x6c, 0x75, 0x65, 0x3d, 0x25, 0x64, 0x0a, 0x00
.L_0:


//--------------------- .nv.shared.reserved.0     --------------------------
	.section	.nv.shared.reserved.0,"aw",@nobits
	.weak		__nv_reservedSMEM_offset_0_alias
	.size		__nv_reservedSMEM_offset_0_alias, 0, 64
	.other		__nv_reservedSMEM_offset_0_alias,@"STO_CUDA_RESERVED_SHARED STV_DEFAULT"
__nv_reservedSMEM_offset_0_alias:
	.zero		0
	.zero		64


//--------------------- .nv.constant0._Z23test_memory_transfer_3dPim --------------------------
	.section	.nv.constant0._Z23test_memory_transfer_3dPim,"a",@progbits
	.sectionflags	@""
	.align	4
.nv.constant0._Z23test_memory_transfer_3dPim:
	.zero		912


//--------------------- SYMBOLS --------------------------

	.type		.nv.reservedSmem.offset0,@object
	.size		.nv.reservedSmem.offset0,0x4
	.type		vprintf,@function
